//
// Generated by NVIDIA NVVM Compiler
//
// Compiler Build ID: CL-36424714
// Cuda compilation tools, release 13.0, V13.0.88
// Based on NVVM 20.0.0
//

.version 9.0
.target sm_100
.address_size 64

	// .globl	_Z14vec_add_kernelPKfS0_Pfi

.visible .entry _Z14vec_add_kernelPKfS0_Pfi(
	.param .u64 .ptr .align 1 _Z14vec_add_kernelPKfS0_Pfi_param_0,
	.param .u64 .ptr .align 1 _Z14vec_add_kernelPKfS0_Pfi_param_1,
	.param .u64 .ptr .align 1 _Z14vec_add_kernelPKfS0_Pfi_param_2,
	.param .u32 _Z14vec_add_kernelPKfS0_Pfi_param_3
)
{
	.reg .pred 	%p<2>;
	.reg .b32 	%r<6>;
	.reg .b32 	%f<4>;
	.reg .b64 	%rd<11>;

	ld.param.u64 	%rd1, [_Z14vec_add_kernelPKfS0_Pfi_param_0];
	ld.param.u64 	%rd2, [_Z14vec_add_kernelPKfS0_Pfi_param_1];
	ld.param.u64 	%rd3, [_Z14vec_add_kernelPKfS0_Pfi_param_2];
	ld.param.u32 	%r2, [_Z14vec_add_kernelPKfS0_Pfi_param_3];
	mov.u32 	%r3, %ctaid.x;
	mov.u32 	%r4, %ntid.x;
	mov.u32 	%r5, %tid.x;
	mad.lo.s32 	%r1, %r3, %r4, %r5;
	setp.ge.s32 	%p1, %r1, %r2;
	@%p1 bra 	$L__BB0_2;
	cvta.to.global.u64 	%rd4, %rd1;
	cvta.to.global.u64 	%rd5, %rd2;
	cvta.to.global.u64 	%rd6, %rd3;
	mul.wide.s32 	%rd7, %r1, 4;
	add.s64 	%rd8, %rd4, %rd7;
	ld.global.f32 	%f1, [%rd8];
	add.s64 	%rd9, %rd5, %rd7;
	ld.global.f32 	%f2, [%rd9];
	add.f32 	%f3, %f1, %f2;
	add.s64 	%rd10, %rd6, %rd7;
	st.global.f32 	[%rd10], %f3;
$L__BB0_2:
	ret;

}


// ===== COMPILED SASS (sm_100) =====

	.target	sm_100

	.elftype	@"ET_EXEC"


//--------------------- .note.nv.tkinfo           --------------------------
	.section	.note.nv.tkinfo,"",@"SHT_NOTE"
	.sectionflags	@"SHF_NOTE_NV_TKINFO"
	.tkinfo
        /*0018*/ 	.word	0x00000002
        /*0030*/ 	.string	""
        /*0030*/ 	.string	"ptxas"
        /*0030*/ 	.string	"Cuda compilation tools, release 13.0, V13.0.88"
        /*0030*/ 	.string	"Build cuda_13.0.r13.0/compiler.36424714_0"
        /*0030*/ 	.string	"-arch sm_100 -m 64 "



//--------------------- .note.nv.cuinfo           --------------------------
	.section	.note.nv.cuinfo,"",@"SHT_NOTE"
	.sectionflags	@"SHF_NOTE_NV_CUINFO"
        /*0018*/ 	.short	0x0002
        /*001a*/ 	.short	0x0064
        /*001c*/ 	.short	0x0082
	.zero		2


//--------------------- .nv.info                  --------------------------
	.section	.nv.info,"",@"SHT_CUDA_INFO"
	.align	4


	//----- nvinfo : EIATTR_REGCOUNT
	.align		4
        /*0000*/ 	.byte	0x04, 0x2f
        /*0002*/ 	.short	(.L_1 - .L_0)
	.align		4
.L_0:
        /*0004*/ 	.word	index@(_Z14vec_add_kernelPKfS0_Pfi)
        /*0008*/ 	.word	0x0000000c


	//----- nvinfo : EIATTR_FRAME_SIZE
	.align		4
.L_1:
        /*000c*/ 	.byte	0x04, 0x11
        /*000e*/ 	.short	(.L_3 - .L_2)
	.align		4
.L_2:
        /*0010*/ 	.word	index@(_Z14vec_add_kernelPKfS0_Pfi)
        /*0014*/ 	.word	0x00000000


	//----- nvinfo : EIATTR_MIN_STACK_SIZE
	.align		4
.L_3:
        /*0018*/ 	.byte	0x04, 0x12
        /*001a*/ 	.short	(.L_5 - .L_4)
	.align		4
.L_4:
        /*001c*/ 	.word	index@(_Z14vec_add_kernelPKfS0_Pfi)
        /*0020*/ 	.word	0x00000000
.L_5:


//--------------------- .nv.compat                --------------------------
	.section	.nv.compat,"",@"SHT_CUDA_COMPAT_INFO"
	.align	4
        /*0000*/ 	.byte	0x02, 0x09, 0x00, 0x00, 0x02, 0x02, 0x01, 0x00, 0x02, 0x05, 0x05, 0x00, 0x03, 0x07, 0x01, 0x01
        /*0010*/ 	.byte	0x02, 0x03, 0x00, 0x00, 0x02, 0x06, 0x01, 0x00, 0x04, 0x0b, 0x08, 0x00, 0x09, 0x00, 0x00, 0x00
        /*0020*/ 	.byte	0x00, 0x00, 0x00, 0x00


//--------------------- .nv.info._Z14vec_add_kernelPKfS0_Pfi --------------------------
	.section	.nv.info._Z14vec_add_kernelPKfS0_Pfi,"",@"SHT_CUDA_INFO"
	.sectionflags	@""
	.align	4


	//----- nvinfo : EIATTR_CUDA_API_VERSION
	.align		4
        /*0000*/ 	.byte	0x04, 0x37
        /*0002*/ 	.short	(.L_7 - .L_6)
.L_6:
        /*0004*/ 	.word	0x00000082


	//----- nvinfo : EIATTR_KPARAM_INFO
	.align		4
.L_7:
        /*0008*/ 	.byte	0x04, 0x17
        /*000a*/ 	.short	(.L_9 - .L_8)
.L_8:
        /*000c*/ 	.word	0x00000000
        /*0010*/ 	.short	0x0003
        /*0012*/ 	.short	0x0018
        /*0014*/ 	.byte	0x00, 0xf0, 0x11, 0x00


	//----- nvinfo : EIATTR_KPARAM_INFO
	.align		4
.L_9:
        /*0018*/ 	.byte	0x04, 0x17
        /*001a*/ 	.short	(.L_11 - .L_10)
.L_10:
        /*001c*/ 	.word	0x00000000
        /*0020*/ 	.short	0x0002
        /*0022*/ 	.short	0x0010
        /*0024*/ 	.byte	0x00, 0xf5, 0x21, 0x00


	//----- nvinfo : EIATTR_KPARAM_INFO
	.align		4
.L_11:
        /*0028*/ 	.byte	0x04, 0x17
        /*002a*/ 	.short	(.L_13 - .L_12)
.L_12:
        /*002c*/ 	.word	0x00000000
        /*0030*/ 	.short	0x0001
        /*0032*/ 	.short	0x0008
        /*0034*/ 	.byte	0x00, 0xf5, 0x21, 0x00


	//----- nvinfo : EIATTR_KPARAM_INFO
	.align		4
.L_13:
        /*0038*/ 	.byte	0x04, 0x17
        /*003a*/ 	.short	(.L_15 - .L_14)
.L_14:
        /*003c*/ 	.word	0x00000000
        /*0040*/ 	.short	0x0000
        /*0042*/ 	.short	0x0000
        /*0044*/ 	.byte	0x00, 0xf5, 0x21, 0x00


	//----- nvinfo : EIATTR_SPARSE_MMA_MASK
	.align		4
.L_15:
        /*0048*/ 	.byte	0x03, 0x50
        /*004a*/ 	.short	0x0000


	//----- nvinfo : EIATTR_MAXREG_COUNT
	.align		4
        /*004c*/ 	.byte	0x03, 0x1b
        /*004e*/ 	.short	0x00ff


	//----- nvinfo : EIATTR_MERCURY_ISA_VERSION
	.align		4
        /*0050*/ 	.byte	0x03, 0x5f
        /*0052*/ 	.short	0x0101


	//----- nvinfo : EIATTR_VRC_CTA_INIT_COUNT
	.align		4
        /*0054*/ 	.byte	0x02, 0x4a
	.zero		1
	.zero		1


	//----- nvinfo : EIATTR_EXIT_INSTR_OFFSETS
	.align		4
        /*0058*/ 	.byte	0x04, 0x1c
        /*005a*/ 	.short	(.L_17 - .L_16)


	//   ....[0]....
.L_16:
        /*005c*/ 	.word	0x00000070


	//   ....[1]....
        /*0060*/ 	.word	0x00000130


	//----- nvinfo : EIATTR_CBANK_PARAM_SIZE
	.align		4
.L_17:
        /*0064*/ 	.byte	0x03, 0x19
        /*0066*/ 	.short	0x001c


	//----- nvinfo : EIATTR_PARAM_CBANK
	.align		4
        /*0068*/ 	.byte	0x04, 0x0a
        /*006a*/ 	.short	(.L_19 - .L_18)
	.align		4
.L_18:
        /*006c*/ 	.word	index@(.nv.constant0._Z14vec_add_kernelPKfS0_Pfi)
        /*0070*/ 	.short	0x0380
        /*0072*/ 	.short	0x001c


	//----- nvinfo : EIATTR_SW_WAR
	.align		4
.L_19:
        /*0074*/ 	.byte	0x04, 0x36
        /*0076*/ 	.short	(.L_21 - .L_20)
.L_20:
        /*0078*/ 	.word	0x00000008
.L_21:


//--------------------- .nv.callgraph             --------------------------
	.section	.nv.callgraph,"",@"SHT_CUDA_CALLGRAPH"
	.align	4
	.sectionentsize	8
	.align		4
        /*0000*/ 	.word	0x00000000
	.align		4
        /*0004*/ 	.word	0xffffffff
	.align		4
        /*0008*/ 	.word	0x00000000
	.align		4
        /*000c*/ 	.word	0xfffffffe
	.align		4
        /*0010*/ 	.word	0x00000000
	.align		4
        /*0014*/ 	.word	0xfffffffd
	.align		4
        /*0018*/ 	.word	0x00000000
	.align		4
        /*001c*/ 	.word	0xfffffffc


//--------------------- .text._Z14vec_add_kernelPKfS0_Pfi --------------------------
	.section	.text._Z14vec_add_kernelPKfS0_Pfi,"ax",@progbits
	.align	128
        .global         _Z14vec_add_kernelPKfS0_Pfi
        .type           _Z14vec_add_kernelPKfS0_Pfi,@function
        .size           _Z14vec_add_kernelPKfS0_Pfi,(.L_x_1 - _Z14vec_add_kernelPKfS0_Pfi)
        .other          _Z14vec_add_kernelPKfS0_Pfi,@"STO_CUDA_ENTRY STV_DEFAULT"
_Z14vec_add_kernelPKfS0_Pfi:
.text._Z14vec_add_kernelPKfS0_Pfi:
[----:B------:R-:W-:Y:S01]  /*0000*/  LDC R1, c[0x0][0x37c] ;  /* 0x0000df00ff017b82 */ /* 0x000fe20000000800 */
[----:B------:R-:W0:Y:S07]  /*0010*/  S2R R0, SR_TID.X ;  /* 0x0000000000007919 */ /* 0x000e2e0000002100 */
[----:B------:R-:W0:Y:S01]  /*0020*/  S2UR UR4, SR_CTAID.X ;  /* 0x00000000000479c3 */ /* 0x000e220000002500 */
[----:B------:R-:W1:Y:S07]  /*0030*/  LDCU UR5, c[0x0][0x398] ;  /* 0x00007300ff0577ac */ /* 0x000e6e0008000800 */
[----:B------:R-:W0:Y:S02]  /*0040*/  LDC R9, c[0x0][0x360] ;  /* 0x0000d800ff097b82 */ /* 0x000e240000000800 */
[----:B0-----:R-:W-:-:S05]  /*0050*/  IMAD R9, R9, UR4, R0 ;  /* 0x0000000409097c24 */ /* 0x001fca000f8e0200 */
[----:B-1----:R-:W-:-:S13]  /*0060*/  ISETP.GE.AND P0, PT, R9, UR5, PT ;  /* 0x0000000509007c0c */ /* 0x002fda000bf06270 */
[----:B------:R-:W-:Y:S05]  /*0070*/  @P0 EXIT ;  /* 0x000000000000094d */ /* 0x000fea0003800000 */
[----:B------:R-:W0:Y:S01]  /*0080*/  LDC.64 R2, c[0x0][0x380] ;  /* 0x0000e000ff027b82 */ /* 0x000e220000000a00 */
[----:B------:R-:W1:Y:S07]  /*0090*/  LDCU.64 UR4, c[0x0][0x358] ;  /* 0x00006b00ff0477ac */ /* 0x000e6e0008000a00 */
[----:B------:R-:W2:Y:S08]  /*00a0*/  LDC.64 R4, c[0x0][0x388] ;  /* 0x0000e200ff047b82 */ /* 0x000eb00000000a00 */
[----:B------:R-:W3:Y:S01]  /*00b0*/  LDC.64 R6, c[0x0][0x390] ;  /* 0x0000e400ff067b82 */ /* 0x000ee20000000a00 */
[----:B0-----:R-:W-:-:S06]  /*00c0*/  IMAD.WIDE R2, R9, 0x4, R2 ;  /* 0x0000000409027825 */ /* 0x001fcc00078e0202 */
[----:B-1----:R-:W4:Y:S01]  /*00d0*/  LDG.E R2, desc[UR4][R2.64] ;  /* 0x0000000402027981 */ /* 0x002f22000c1e1900 */
[----:B--2---:R-:W-:-:S06]  /*00e0*/  IMAD.WIDE R4, R9, 0x4, R4 ;  /* 0x0000000409047825 */ /* 0x004fcc00078e0204 */
[----:B------:R-:W4:Y:S01]  /*00f0*/  LDG.E R5, desc[UR4][R4.64] ;  /* 0x0000000404057981 */ /* 0x000f22000c1e1900 */
[----:B---3--:R-:W-:-:S04]  /*0100*/  IMAD.WIDE R6, R9, 0x4, R6 ;  /* 0x0000000409067825 */ /* 0x008fc800078e0206 */
[----:B----4-:R-:W-:-:S05]  /*0110*/  FADD R9, R2, R5 ;  /* 0x0000000502097221 */ /* 0x010fca0000000000 */
[----:B------:R-:W-:Y:S01]  /*0120*/  STG.E desc[UR4][R6.64], R9 ;  /* 0x0000000906007986 */ /* 0x000fe2000c101904 */
[----:B------:R-:W-:Y:S05]  /*0130*/  EXIT ;  /* 0x000000000000794d */ /* 0x000fea0003800000 */
.L_x_0:
[----:B------:R-:W-:-:S00]  /*0140*/  BRA `(.L_x_0) ;  /* 0xfffffffc00fc7947 */ /* 0x000fc0000383ffff */
[----:B------:R-:W-:-:S00]  /*0150*/  NOP ;  /* 0x0000000000007918 */ /* 0x000fc00000000000 */
        /* <DEDUP_REMOVED lines=10> */
.L_x_1:


//--------------------- .nv.shared.reserved.0     --------------------------
	.section	.nv.shared.reserved.0,"aw",@nobits
	.weak		__nv_reservedSMEM_offset_0_alias
	.size		__nv_reservedSMEM_offset_0_alias, 0, 64
	.other		__nv_reservedSMEM_offset_0_alias,@"STO_CUDA_RESERVED_SHARED STV_DEFAULT"
__nv_reservedSMEM_offset_0_alias:
	.zero		0
	.zero		64


//--------------------- .nv.constant0._Z14vec_add_kernelPKfS0_Pfi --------------------------
	.section	.nv.constant0._Z14vec_add_kernelPKfS0_Pfi,"a",@progbits
	.sectionflags	@""
	.align	4
.nv.constant0._Z14vec_add_kernelPKfS0_Pfi:
	.zero		924


//--------------------- SYMBOLS --------------------------

	.type		.nv.reservedSmem.offset0,@object
	.size		.nv.reservedSmem.offset0,0x4
